	.headerflags	@"EF_CUDA_TEXMODE_UNIFIED EF_CUDA_64BIT_ADDRESS EF_CUDA_ACCELERATORS EF_CUDA_SM90 EF_CUDA_VIRTUAL_SM(EF_CUDA_SM90)"
	.elftype	@"ET_EXEC"


//--------------------- .nv.info                  --------------------------
	.section	.nv.info,"",@"SHT_CUDA_INFO"
	.align	4


	//----- nvinfo : EIATTR_REGCOUNT
	.align		4
        /*0000*/ 	.byte	0x04, 0x2f
        /*0002*/ 	.short	(.L_3 - .L_2)
	.align		4
.L_2:
        /*0004*/ 	.word	index@(triton_poi_fused__native_batch_norm_legit_no_training__unsafe_index_add_convolution_native_batch_norm_backward_relu_55)
        /*0008*/ 	.word	0x0000001f


	//----- nvinfo : EIATTR_MIN_STACK_SIZE
	.align		4
.L_3:
        /*000c*/ 	.byte	0x04, 0x12
        /*000e*/ 	.short	(.L_5 - .L_4)
	.align		4
.L_4:
        /*0010*/ 	.word	index@(triton_poi_fused__native_batch_norm_legit_no_training__unsafe_index_add_convolution_native_batch_norm_backward_relu_55)
        /*0014*/ 	.word	0x00000000


	//----- nvinfo : EIATTR_FRAME_SIZE
	.align		4
.L_5:
        /*0018*/ 	.byte	0x04, 0x11
        /*001a*/ 	.short	(.L_7 - .L_6)
	.align		4
.L_6:
        /*001c*/ 	.word	index@(triton_poi_fused__native_batch_norm_legit_no_training__unsafe_index_add_convolution_native_batch_norm_backward_relu_55)
        /*0020*/ 	.word	0x00000000


	//----- nvinfo : EIATTR_MIN_STACK_SIZE
	.align		4
.L_7:
        /*0024*/ 	.byte	0x04, 0x12
        /*0026*/ 	.short	(.L_9 - .L_8)
	.align		4
.L_8:
        /*0028*/ 	.word	index@(triton_poi_fused__native_batch_norm_legit_no_training__unsafe_index_add_convolution_native_batch_norm_backward_relu_55)
        /*002c*/ 	.word	0x00000000
.L_9:


//--------------------- .nv.info.triton_poi_fused__native_batch_norm_legit_no_training__unsafe_index_add_convolution_native_batch_norm_backward_relu_55 --------------------------
	.section	.nv.info.triton_poi_fused__native_batch_norm_legit_no_training__unsafe_index_add_convolution_native_batch_norm_backward_relu_55,"",@"SHT_CUDA_INFO"
	.sectionflags	@""
	.align	4


	//----- nvinfo : EIATTR_CUDA_API_VERSION
	.align		4
        /*0000*/ 	.byte	0x04, 0x37
        /*0002*/ 	.short	(.L_11 - .L_10)
.L_10:
        /*0004*/ 	.word	0x0000007c


	//----- nvinfo : EIATTR_KPARAM_INFO
	.align		4
.L_11:
        /*0008*/ 	.byte	0x04, 0x17
        /*000a*/ 	.short	(.L_13 - .L_12)
.L_12:
        /*000c*/ 	.word	0x00000000
        /*0010*/ 	.short	0x0011
        /*0012*/ 	.short	0x0088
        /*0014*/ 	.byte	0x00, 0xf0, 0x11, 0x00


	//----- nvinfo : EIATTR_KPARAM_INFO
	.align		4
.L_13:
        /*0018*/ 	.byte	0x04, 0x17
        /*001a*/ 	.short	(.L_15 - .L_14)
.L_14:
        /*001c*/ 	.word	0x00000000
        /*0020*/ 	.short	0x0010
        /*0022*/ 	.short	0x0080
        /*0024*/ 	.byte	0x00, 0xf4, 0x21, 0x00


	//----- nvinfo : EIATTR_KPARAM_INFO
	.align		4
.L_15:
        /*0028*/ 	.byte	0x04, 0x17
        /*002a*/ 	.short	(.L_17 - .L_16)
.L_16:
        /*002c*/ 	.word	0x00000000
        /*0030*/ 	.short	0x000f
        /*0032*/ 	.short	0x0078
        /*0034*/ 	.byte	0x00, 0xf4, 0x21, 0x00


	//----- nvinfo : EIATTR_KPARAM_INFO
	.align		4
.L_17:
        /*0038*/ 	.byte	0x04, 0x17
        /*003a*/ 	.short	(.L_19 - .L_18)
.L_18:
        /*003c*/ 	.word	0x00000000
        /*0040*/ 	.short	0x000e
        /*0042*/ 	.short	0x0070
        /*0044*/ 	.byte	0x00, 0xf4, 0x21, 0x00


	//----- nvinfo : EIATTR_KPARAM_INFO
	.align		4
.L_19:
        /*0048*/ 	.byte	0x04, 0x17
        /*004a*/ 	.short	(.L_21 - .L_20)
.L_20:
        /*004c*/ 	.word	0x00000000
        /*0050*/ 	.short	0x000d
        /*0052*/ 	.short	0x0068
        /*0054*/ 	.byte	0x00, 0xf4, 0x21, 0x00


	//----- nvinfo : EIATTR_KPARAM_INFO
	.align		4
.L_21:
        /*0058*/ 	.byte	0x04, 0x17
        /*005a*/ 	.short	(.L_23 - .L_22)
.L_22:
        /*005c*/ 	.word	0x00000000
        /*0060*/ 	.short	0x000c
        /*0062*/ 	.short	0x0060
        /*0064*/ 	.byte	0x00, 0xf4, 0x21, 0x00


	//----- nvinfo : EIATTR_KPARAM_INFO
	.align		4
.L_23:
        /*0068*/ 	.byte	0x04, 0x17
        /*006a*/ 	.short	(.L_25 - .L_24)
.L_24:
        /*006c*/ 	.word	0x00000000
        /*0070*/ 	.short	0x000b
        /*0072*/ 	.short	0x0058
        /*0074*/ 	.byte	0x00, 0xf4, 0x21, 0x00


	//----- nvinfo : EIATTR_KPARAM_INFO
	.align		4
.L_25:
        /*0078*/ 	.byte	0x04, 0x17
        /*007a*/ 	.short	(.L_27 - .L_26)
.L_26:
        /*007c*/ 	.word	0x00000000
        /*0080*/ 	.short	0x000a
        /*0082*/ 	.short	0x0050
        /*0084*/ 	.byte	0x00, 0xf4, 0x21, 0x00


	//----- nvinfo : EIATTR_KPARAM_INFO
	.align		4
.L_27:
        /*0088*/ 	.byte	0x04, 0x17
        /*008a*/ 	.short	(.L_29 - .L_28)
.L_28:
        /*008c*/ 	.word	0x00000000
        /*0090*/ 	.short	0x0009
        /*0092*/ 	.short	0x0048
        /*0094*/ 	.byte	0x00, 0xf4, 0x21, 0x00


	//----- nvinfo : EIATTR_KPARAM_INFO
	.align		4
.L_29:
        /*0098*/ 	.byte	0x04, 0x17
        /*009a*/ 	.short	(.L_31 - .L_30)
.L_30:
        /*009c*/ 	.word	0x00000000
        /*00a0*/ 	.short	0x0008
        /*00a2*/ 	.short	0x0040
        /*00a4*/ 	.byte	0x00, 0xf4, 0x21, 0x00


	//----- nvinfo : EIATTR_KPARAM_INFO
	.align		4
.L_31:
        /*00a8*/ 	.byte	0x04, 0x17
        /*00aa*/ 	.short	(.L_33 - .L_32)
.L_32:
        /*00ac*/ 	.word	0x00000000
        /*00b0*/ 	.short	0x0007
        /*00b2*/ 	.short	0x0038
        /*00b4*/ 	.byte	0x00, 0xf4, 0x21, 0x00


	//----- nvinfo : EIATTR_KPARAM_INFO
	.align		4
.L_33:
        /*00b8*/ 	.byte	0x04, 0x17
        /*00ba*/ 	.short	(.L_35 - .L_34)
.L_34:
        /*00bc*/ 	.word	0x00000000
        /*00c0*/ 	.short	0x0006
        /*00c2*/ 	.short	0x0030
        /*00c4*/ 	.byte	0x00, 0xf4, 0x21, 0x00


	//----- nvinfo : EIATTR_KPARAM_INFO
	.align		4
.L_35:
        /*00c8*/ 	.byte	0x04, 0x17
        /*00ca*/ 	.short	(.L_37 - .L_36)
.L_36:
        /*00cc*/ 	.word	0x00000000
        /*00d0*/ 	.short	0x0005
        /*00d2*/ 	.short	0x0028
        /*00d4*/ 	.byte	0x00, 0xf4, 0x21, 0x00


	//----- nvinfo : EIATTR_KPARAM_INFO
	.align		4
.L_37:
        /*00d8*/ 	.byte	0x04, 0x17
        /*00da*/ 	.short	(.L_39 - .L_38)
.L_38:
        /*00dc*/ 	.word	0x00000000
        /*00e0*/ 	.short	0x0004
        /*00e2*/ 	.short	0x0020
        /*00e4*/ 	.byte	0x00, 0xf4, 0x21, 0x00


	//----- nvinfo : EIATTR_KPARAM_INFO
	.align		4
.L_39:
        /*00e8*/ 	.byte	0x04, 0x17
        /*00ea*/ 	.short	(.L_41 - .L_40)
.L_40:
        /*00ec*/ 	.word	0x00000000
        /*00f0*/ 	.short	0x0003
        /*00f2*/ 	.short	0x0018
        /*00f4*/ 	.byte	0x00, 0xf4, 0x21, 0x00


	//----- nvinfo : EIATTR_KPARAM_INFO
	.align		4
.L_41:
        /*00f8*/ 	.byte	0x04, 0x17
        /*00fa*/ 	.short	(.L_43 - .L_42)
.L_42:
        /*00fc*/ 	.word	0x00000000
        /*0100*/ 	.short	0x0002
        /*0102*/ 	.short	0x0010
        /*0104*/ 	.byte	0x00, 0xf4, 0x21, 0x00


	//----- nvinfo : EIATTR_KPARAM_INFO
	.align		4
.L_43:
        /*0108*/ 	.byte	0x04, 0x17
        /*010a*/ 	.short	(.L_45 - .L_44)
.L_44:
        /*010c*/ 	.word	0x00000000
        /*0110*/ 	.short	0x0001
        /*0112*/ 	.short	0x0008
        /*0114*/ 	.byte	0x00, 0xf4, 0x21, 0x00


	//----- nvinfo : EIATTR_KPARAM_INFO
	.align		4
.L_45:
        /*0118*/ 	.byte	0x04, 0x17
        /*011a*/ 	.short	(.L_47 - .L_46)
.L_46:
        /*011c*/ 	.word	0x00000000
        /*0120*/ 	.short	0x0000
        /*0122*/ 	.short	0x0000
        /*0124*/ 	.byte	0x00, 0xf4, 0x21, 0x00


	//----- nvinfo : EIATTR_SPARSE_MMA_MASK
	.align		4
.L_47:
        /*0128*/ 	.byte	0x03, 0x50
        /*012a*/ 	.short	0x0000


	//----- nvinfo : EIATTR_MAXREG_COUNT
	.align		4
        /*012c*/ 	.byte	0x03, 0x1b
        /*012e*/ 	.short	0x00ff


	//----- nvinfo : EIATTR_EXIT_INSTR_OFFSETS
	.align		4
        /*0130*/ 	.byte	0x04, 0x1c
        /*0132*/ 	.short	(.L_49 - .L_48)


	//   ....[0]....
.L_48:
        /*0134*/ 	.word	0x00000930


	//----- nvinfo : EIATTR_REQNTID
	.align		4
.L_49:
        /*0138*/ 	.byte	0x04, 0x10
        /*013a*/ 	.short	(.L_51 - .L_50)
.L_50:
        /*013c*/ 	.word	0x00000080
        /*0140*/ 	.word	0x00000001
        /*0144*/ 	.word	0x00000001


	//----- nvinfo : EIATTR_CBANK_PARAM_SIZE
	.align		4
.L_51:
        /*0148*/ 	.byte	0x03, 0x19
        /*014a*/ 	.short	0x008c


	//----- nvinfo : EIATTR_PARAM_CBANK
	.align		4
        /*014c*/ 	.byte	0x04, 0x0a
        /*014e*/ 	.short	(.L_53 - .L_52)
	.align		4
.L_52:
        /*0150*/ 	.word	index@(.nv.constant0.triton_poi_fused__native_batch_norm_legit_no_training__unsafe_index_add_convolution_native_batch_norm_backward_relu_55)
        /*0154*/ 	.short	0x0210
        /*0156*/ 	.short	0x008c


	//----- nvinfo : EIATTR_SW_WAR
	.align		4
.L_53:
        /*0158*/ 	.byte	0x04, 0x36
        /*015a*/ 	.short	(.L_55 - .L_54)
.L_54:
        /*015c*/ 	.word	0x00000008
.L_55:


//--------------------- .nv.callgraph             --------------------------
	.section	.nv.callgraph,"",@"SHT_CUDA_CALLGRAPH"
	.align	4
	.sectionentsize	8
	.align		4
        /*0000*/ 	.word	0x00000000
	.align		4
        /*0004*/ 	.word	0xffffffff
	.align		4
        /*0008*/ 	.word	0x00000000
	.align		4
        /*000c*/ 	.word	0xfffffffe
	.align		4
        /*0010*/ 	.word	0x00000000
	.align		4
        /*0014*/ 	.word	0xfffffffd
	.align		4
        /*0018*/ 	.word	0x00000000
	.align		4
        /*001c*/ 	.word	0xfffffffc


//--------------------- .nv.constant4             --------------------------
	.section	.nv.constant4,"a",@progbits
	.align	8
	.align		8
.nv.constant4:
        /*0000*/ 	.dword	_$_str
	.align		8
        /*0008*/ 	.dword	_$_str_$_2


//--------------------- .text.triton_poi_fused__native_batch_norm_legit_no_training__unsafe_index_add_convolution_native_batch_norm_backward_relu_55 --------------------------
	.section	.text.triton_poi_fused__native_batch_norm_legit_no_training__unsafe_index_add_convolution_native_batch_norm_backward_relu_55,"ax",@progbits
	.align	128
        .global         triton_poi_fused__native_batch_norm_legit_no_training__unsafe_index_add_convolution_native_batch_norm_backward_relu_55
        .type           triton_poi_fused__native_batch_norm_legit_no_training__unsafe_index_add_convolution_native_batch_norm_backward_relu_55,@function
        .size           triton_poi_fused__native_batch_norm_legit_no_training__unsafe_index_add_convolution_native_batch_norm_backward_relu_55,(.L_x_1 - triton_poi_fused__native_batch_norm_legit_no_training__unsafe_index_add_convolution_native_batch_norm_backward_relu_55)
        .other          triton_poi_fused__native_batch_norm_legit_no_training__unsafe_index_add_convolution_native_batch_norm_backward_relu_55,@"STO_CUDA_ENTRY STV_DEFAULT"
triton_poi_fused__native_batch_norm_legit_no_training__unsafe_index_add_convolution_native_batch_norm_backward_relu_55:
.text.triton_poi_fused__native_batch_norm_legit_no_training__unsafe_index_add_convolution_native_batch_norm_backward_relu_55:
[----:B------:R-:W-:Y:S01]  /*0000*/  LDC R1, c[0x0][0x28] ;  /* 0x00000a00ff017b82 */ /* 0x000fe20000000800 */
[----:B------:R-:W1:Y:S07]  /*0010*/  S2R R0, SR_TID.X ;  /* 0x0000000000007919 */ /* 0x000e6e0000002100 */
[----:B------:R-:W2:Y:S01]  /*0020*/  LDC.64 R4, c[0x0][0x238] ;  /* 0x00008e00ff047b82 */ /* 0x000ea20000000a00 */
[----:B------:R-:W-:Y:S01]  /*0030*/  ULDC.64 UR4, c[0x0][0x208] ;  /* 0x0000820000047ab9 */ /* 0x000fe20000000a00 */
[----:B------:R-:W-:Y:S01]  /*0040*/  ULDC.64 UR6, c[0x0][0x240] ;  /* 0x0000900000067ab9 */ /* 0x000fe20000000a00 */
[----:B------:R-:W3:Y:S01]  /*0050*/  S2R R3, SR_CTAID.X ;  /* 0x0000000000037919 */ /* 0x000ee20000002500 */
[----:B------:R-:W-:-:S04]  /*0060*/  ULDC.64 UR8, c[0x0][0x250] ;  /* 0x0000940000087ab9 */ /* 0x000fc80000000a00 */
[----:B------:R-:W4:Y:S08]  /*0070*/  LDC.64 R22, c[0x0][0x270] ;  /* 0x00009c00ff167b82 */ /* 0x000f300000000a00 */
[----:B------:R-:W5:Y:S08]  /*0080*/  LDC.64 R18, c[0x0][0x220] ;  /* 0x00008800ff127b82 */ /* 0x000f700000000a00 */
[----:B------:R-:W4:Y:S01]  /*0090*/  LDC.64 R14, c[0x0][0x230] ;  /* 0x00008c00ff0e7b82 */ /* 0x000f220000000a00 */
[----:B-1----:R-:W-:-:S02]  /*00a0*/  SHF.L.U32 R0, R0, 0x1, RZ ;  /* 0x0000000100007819 */ /* 0x002fc400000006ff */
[----:B---3--:R-:W-:Y:S02]  /*00b0*/  SHF.R.S32.HI R11, RZ, 0x17, R3 ;  /* 0x00000017ff0b7819 */ /* 0x008fe40000011403 */
[----:B------:R-:W-:Y:S02]  /*00c0*/  LOP3.LUT R0, R0, 0xfe, RZ, 0xc0, !PT ;  /* 0x000000fe00007812 */ /* 0x000fe400078ec0ff */
[----:B------:R-:W-:Y:S02]  /*00d0*/  SGXT R11, R11, 0x1 ;  /* 0x000000010b0b781a */ /* 0x000fe40000000200 */
[----:B------:R-:W-:-:S04]  /*00e0*/  LEA R2, R3, R0, 0x8 ;  /* 0x0000000003027211 */ /* 0x000fc800078e40ff */
[-C--:B------:R-:W-:Y:S02]  /*00f0*/  LEA.HI R0, R11, R2.reuse, RZ, 0x6 ;  /* 0x000000020b007211 */ /* 0x080fe400078f30ff */
[----:B------:R-:W-:Y:S02]  /*0100*/  SHF.R.S32.HI R3, RZ, 0x1f, R2 ;  /* 0x0000001fff037819 */ /* 0x000fe40000011402 */
[----:B------:R-:W-:Y:S02]  /*0110*/  SHF.R.S32.HI R6, RZ, 0x6, R0 ;  /* 0x00000006ff067819 */ /* 0x000fe40000011400 */
[----:B------:R-:W-:Y:S02]  /*0120*/  LEA.HI R3, R3, R2, RZ, 0x2 ;  /* 0x0000000203037211 */ /* 0x000fe400078f10ff */
[----:B------:R-:W-:Y:S02]  /*0130*/  LEA.HI R7, R6, R6, RZ, 0x4 ;  /* 0x0000000606077211 */ /* 0x000fe400078f20ff */
[----:B------:R-:W-:-:S02]  /*0140*/  SHF.R.S32.HI R0, RZ, 0x2, R3 ;  /* 0x00000002ff007819 */ /* 0x000fc40000011403 */
[----:B------:R-:W-:Y:S02]  /*0150*/  LOP3.LUT R7, R7, 0xfffffff0, RZ, 0xc0, !PT ;  /* 0xfffffff007077812 */ /* 0x000fe400078ec0ff */
[----:B------:R-:W-:Y:S02]  /*0160*/  SHF.R.S32.HI R9, RZ, 0x1f, R3 ;  /* 0x0000001fff097819 */ /* 0x000fe40000011403 */
[----:B------:R-:W-:Y:S02]  /*0170*/  IADD3 R7, R6, -R7, RZ ;  /* 0x8000000706077210 */ /* 0x000fe40007ffe0ff */
[----:B------:R-:W-:-:S03]  /*0180*/  LEA.HI R9, R9, R0, RZ, 0x4 ;  /* 0x0000000009097211 */ /* 0x000fc600078f20ff */
[----:B--2---:R-:W-:Y:S01]  /*0190*/  IMAD.WIDE R6, R7, 0x8, R4 ;  /* 0x0000000807067825 */ /* 0x004fe200078e0204 */
[----:B------:R-:W-:-:S04]  /*01a0*/  LOP3.LUT R9, R9, 0xfffffff0, RZ, 0xc0, !PT ;  /* 0xfffffff009097812 */ /* 0x000fc800078ec0ff */
[----:B------:R-:W-:Y:S01]  /*01b0*/  IADD3 R9, R0, -R9, RZ ;  /* 0x8000000900097210 */ /* 0x000fe20007ffe0ff */
[----:B------:R-:W2:Y:S04]  /*01c0*/  LDG.E.EL.64 R6, desc[UR4][R6.64] ;  /* 0x0000000406067981 */ /* 0x000ea8000c2e1b00 */
[----:B------:R-:W-:Y:S01]  /*01d0*/  IMAD.WIDE R8, R9, 0x8, R4 ;  /* 0x0000000809087825 */ /* 0x000fe200078e0204 */
[----:B------:R-:W-:Y:S01]  /*01e0*/  LOP3.LUT R17, R3, 0xfffffffc, RZ, 0xc0, !PT ;  /* 0xfffffffc03117812 */ /* 0x000fe200078ec0ff */
[----:B------:R-:W1:Y:S04]  /*01f0*/  LDC.64 R4, c[0x0][0x258] ;  /* 0x00009600ff047b82 */ /* 0x000e680000000a00 */
[----:B------:R-:W3:Y:S01]  /*0200*/  LDG.E.EL.64 R8, desc[UR4][R8.64] ;  /* 0x0000000408087981 */ /* 0x000ee2000c2e1b00 */
[----:B------:R-:W-:Y:S01]  /*0210*/  LEA.HI R11, R11, R2, RZ, 0xa ;  /* 0x000000020b0b7211 */ /* 0x000fe200078f50ff */
[----:B------:R-:W-:Y:S01]  /*0220*/  IMAD.IADD R17, R2, 0x1, -R17 ;  /* 0x0000000102117824 */ /* 0x000fe200078e0a11 */
[----:B--2---:R-:W-:-:S04]  /*0230*/  SHF.R.U32.HI R0, RZ, 0x1c, R7 ;  /* 0x0000001cff007819 */ /* 0x004fc80000011607 */
[----:B------:R-:W-:Y:S02]  /*0240*/  LOP3.LUT R3, R0, 0x8, RZ, 0xc0, !PT ;  /* 0x0000000800037812 */ /* 0x000fe400078ec0ff */
[----:B------:R-:W-:Y:S02]  /*0250*/  SHF.R.S32.HI R0, RZ, 0xa, R11 ;  /* 0x0000000aff007819 */ /* 0x000fe4000001140b */
[----:B------:R-:W-:Y:S02]  /*0260*/  IADD3 R10, P0, R6, R3, RZ ;  /* 0x00000003060a7210 */ /* 0x000fe40007f1e0ff */
[----:B---3--:R-:W-:Y:S02]  /*0270*/  SHF.R.U32.HI R11, RZ, 0x1c, R9 ;  /* 0x0000001cff0b7819 */ /* 0x008fe40000011609 */
[----:B------:R-:W-:Y:S02]  /*0280*/  IADD3.X R12, RZ, R7, RZ, P0, !PT ;  /* 0x00000007ff0c7210 */ /* 0x000fe400007fe4ff */
[----:B------:R-:W2:Y:S01]  /*0290*/  LDC.64 R6, c[0x0][0x248] ;  /* 0x00009200ff067b82 */ /* 0x000ea20000000a00 */
[----:B------:R-:W-:-:S02]  /*02a0*/  LOP3.LUT R11, R11, 0x8, RZ, 0xc0, !PT ;  /* 0x000000080b0b7812 */ /* 0x000fc400078ec0ff */
[----:B------:R-:W-:Y:S02]  /*02b0*/  LEA R0, R0, R17, 0x8 ;  /* 0x0000001100007211 */ /* 0x000fe400078e40ff */
[----:B------:R-:W-:Y:S02]  /*02c0*/  IADD3 R8, P0, R8, R11, RZ ;  /* 0x0000000b08087210 */ /* 0x000fe40007f1e0ff */
[----:B------:R-:W-:Y:S02]  /*02d0*/  SHF.R.S32.HI R3, RZ, 0x1f, R0 ;  /* 0x0000001fff037819 */ /* 0x000fe40000011400 */
[----:B------:R-:W-:Y:S01]  /*02e0*/  LEA R0, P1, R10, R0, 0x5 ;  /* 0x000000000a007211 */ /* 0x000fe200078228ff */
[----:B------:R-:W-:-:S03]  /*02f0*/  IMAD.X R9, RZ, RZ, R9, P0 ;  /* 0x000000ffff097224 */ /* 0x000fc600000e0609 */
[----:B------:R-:W-:Y:S01]  /*0300*/  LEA.HI.X R3, R10, R3, R12, 0x5, P1 ;  /* 0x000000030a037211 */ /* 0x000fe200008f2c0c */
[----:B-1----:R-:W-:Y:S01]  /*0310*/  IMAD.WIDE R10, R17, 0x4, R4 ;  /* 0x00000004110a7825 */ /* 0x002fe200078e0204 */
[----:B------:R-:W-:-:S04]  /*0320*/  LEA R0, P0, R8, R0, 0x2 ;  /* 0x0000000008007211 */ /* 0x000fc800078010ff */
[----:B------:R-:W-:Y:S01]  /*0330*/  LEA.HI.X R3, R8, R3, R9, 0x2, P0 ;  /* 0x0000000308037211 */ /* 0x000fe200000f1409 */
[----:B------:R-:W3:Y:S01]  /*0340*/  LDG.E.EL.64 R10, desc[UR4][R10.64] ;  /* 0x000000040a0a7981 */ /* 0x000ee2000c2e1b00 */
[C---:B------:R-:W-:Y:S02]  /*0350*/  SHF.L.U32 R20, R0.reuse, 0x2, RZ ;  /* 0x0000000200147819 */ /* 0x040fe400000006ff */
[----:B------:R-:W-:Y:S01]  /*0360*/  SHF.L.U64.HI R0, R0, 0x2, R3 ;  /* 0x0000000200007819 */ /* 0x000fe20000010203 */
[----:B--2---:R-:W-:Y:S01]  /*0370*/  IMAD.WIDE R8, R17, 0x4, R6 ;  /* 0x0000000411087825 */ /* 0x004fe200078e0206 */
[----:B------:R-:W-:Y:S02]  /*0380*/  IADD3 R12, P0, R20, UR6, RZ ;  /* 0x00000006140c7c10 */ /* 0x000fe4000ff1e0ff */
[----:B------:R-:W-:Y:S02]  /*0390*/  IADD3 R24, P1, R20, UR8, RZ ;  /* 0x0000000814187c10 */ /* 0x000fe4000ff3e0ff */
[----:B------:R-:W-:Y:S01]  /*03a0*/  IADD3.X R13, R0, UR7, RZ, P0, !PT ;  /* 0x00000007000d7c10 */ /* 0x000fe200087fe4ff */
[----:B------:R1:W2:Y:S01]  /*03b0*/  LDG.E.EL.64 R4, desc[UR4][R8.64] ;  /* 0x0000000408047981 */ /* 0x0002a2000c2e1b00 */
[----:B------:R-:W-:Y:S01]  /*03c0*/  IADD3.X R25, R0, UR9, RZ, P1, !PT ;  /* 0x0000000900197c10 */ /* 0x000fe20008ffe4ff */
[----:B------:R-:W-:-:S02]  /*03d0*/  ULDC.64 UR6, c[0x0][0x260] ;  /* 0x0000980000067ab9 */ /* 0x000fc40000000a00 */
[----:B------:R5:W2:Y:S04]  /*03e0*/  LDG.E.64 R6, desc[UR4][R12.64] ;  /* 0x000000040c067981 */ /* 0x000aa8000c1e1b00 */
[----:B------:R-:W3:Y:S01]  /*03f0*/  LDG.E.64 R24, desc[UR4][R24.64] ;  /* 0x0000000418187981 */ /* 0x000ee2000c1e1b00 */
[----:B------:R-:W-:Y:S01]  /*0400*/  IADD3 R20, P0, R20, UR6, RZ ;  /* 0x0000000614147c10 */ /* 0x000fe2000ff1e0ff */
[----:B----4-:R-:W-:Y:S01]  /*0410*/  IMAD.WIDE R22, R17, 0x4, R22 ;  /* 0x0000000411167825 */ /* 0x010fe200078e0216 */
[----:B-1----:R-:W1:Y:S02]  /*0420*/  LDC.64 R8, c[0x0][0x228] ;  /* 0x00008a00ff087b82 */ /* 0x002e640000000a00 */
[----:B------:R-:W-:-:S03]  /*0430*/  IADD3.X R21, R0, UR7, RZ, P0, !PT ;  /* 0x0000000700157c10 */ /* 0x000fc600087fe4ff */
[----:B------:R-:W4:Y:S03]  /*0440*/  LDG.E.EL.64 R22, desc[UR4][R22.64] ;  /* 0x0000000416167981 */ /* 0x000f26000c2e1b00 */
[----:B0----5:R-:W0:Y:S01]  /*0450*/  LDC.64 R12, c[0x0][0x268] ;  /* 0x00009a00ff0c7b82 */ /* 0x021e220000000a00 */
[----:B------:R-:W5:Y:S01]  /*0460*/  LDG.E.64 R20, desc[UR4][R20.64] ;  /* 0x0000000414147981 */ /* 0x000f62000c1e1b00 */
[----:B------:R-:W-:-:S04]  /*0470*/  IMAD.WIDE R18, R2, 0x4, R18 ;  /* 0x0000000402127825 */ /* 0x000fc800078e0212 */
[----:B------:R-:W-:Y:S02]  /*0480*/  IMAD.WIDE R14, R2, 0x4, R14 ;  /* 0x00000004020e7825 */ /* 0x000fe400078e020e */
[----:B------:R-:W4:Y:S04]  /*0490*/  LDG.E.64 R18, desc[UR4][R18.64] ;  /* 0x0000000412127981 */ /* 0x000f28000c1e1b00 */
[----:B------:R-:W4:Y:S01]  /*04a0*/  LDG.E.64 R14, desc[UR4][R14.64] ;  /* 0x000000040e0e7981 */ /* 0x000f22000c1e1b00 */
[----:B-1----:R-:W-:-:S06]  /*04b0*/  IMAD.WIDE R8, R17, 0x4, R8 ;  /* 0x0000000411087825 */ /* 0x002fcc00078e0208 */
[----:B------:R-:W4:Y:S01]  /*04c0*/  LDG.E.EL.64 R8, desc[UR4][R8.64] ;  /* 0x0000000408087981 */ /* 0x000f22000c2e1b00 */
[----:B0-----:R-:W-:-:S06]  /*04d0*/  IMAD.WIDE R12, R17, 0x4, R12 ;  /* 0x00000004110c7825 */ /* 0x001fcc00078e020c */
[----:B------:R-:W4:Y:S01]  /*04e0*/  LDG.E.EL.64 R12, desc[UR4][R12.64] ;  /* 0x000000040c0c7981 */ /* 0x000f22000c2e1b00 */
[----:B--2---:R-:W-:Y:S01]  /*04f0*/  FADD R3, R5, R7 ;  /* 0x0000000705037221 */ /* 0x004fe20000000000 */
[----:B------:R-:W-:Y:S02]  /*0500*/  FADD R0, R4, R6 ;  /* 0x0000000604007221 */ /* 0x000fe40000000000 */
[----:B------:R-:W0:Y:S01]  /*0510*/  LDC.64 R4, c[0x0][0x218] ;  /* 0x00008600ff047b82 */ /* 0x000e220000000a00 */
[----:B---3--:R-:W-:Y:S01]  /*0520*/  FADD R26, R11, R25 ;  /* 0x000000190b1a7221 */ /* 0x008fe20000000000 */
[----:B------:R-:W-:-:S06]  /*0530*/  FADD R27, R10, R24 ;  /* 0x000000180a1b7221 */ /* 0x000fcc0000000000 */
[----:B------:R-:W1:Y:S08]  /*0540*/  LDC.64 R6, c[0x0][0x210] ;  /* 0x00008400ff067b82 */ /* 0x000e700000000a00 */
[----:B------:R-:W2:Y:S08]  /*0550*/  LDC.64 R10, c[0x0][0x278] ;  /* 0x00009e00ff0a7b82 */ /* 0x000eb00000000a00 */
[----:B------:R-:W3:Y:S01]  /*0560*/  LDC.64 R24, c[0x0][0x280] ;  /* 0x0000a000ff187b82 */ /* 0x000ee20000000a00 */
[----:B0-----:R-:W-:-:S06]  /*0570*/  IMAD.WIDE R4, R17, 0x4, R4 ;  /* 0x0000000411047825 */ /* 0x001fcc00078e0204 */
[----:B------:R-:W5:Y:S01]  /*0580*/  LDG.E.EL.64 R4, desc[UR4][R4.64] ;  /* 0x0000000404047981 */ /* 0x000f62000c2e1b00 */
[----:B-1----:R-:W-:-:S04]  /*0590*/  IMAD.WIDE R6, R2, 0x4, R6 ;  /* 0x0000000402067825 */ /* 0x002fc800078e0206 */
[----:B--2---:R-:W-:-:S06]  /*05a0*/  IMAD.WIDE R10, R17, 0x4, R10 ;  /* 0x00000004110a7825 */ /* 0x004fcc00078e020a */
[----:B------:R-:W2:Y:S01]  /*05b0*/  LDG.E.EL.64 R10, desc[UR4][R10.64] ;  /* 0x000000040a0a7981 */ /* 0x000ea2000c2e1b00 */
[----:B---3--:R-:W-:-:S03]  /*05c0*/  IMAD.WIDE R24, R17, 0x4, R24 ;  /* 0x0000000411187825 */ /* 0x008fc600078e0218 */
[----:B------:R-:W3:Y:S04]  /*05d0*/  LDG.E.64 R16, desc[UR4][R6.64] ;  /* 0x0000000406107981 */ /* 0x000ee8000c1e1b00 */
[----:B------:R-:W2:Y:S01]  /*05e0*/  LDG.E.EL.64 R24, desc[UR4][R24.64] ;  /* 0x0000000418187981 */ /* 0x000ea2000c2e1b00 */
[----:B----4-:R-:W-:Y:S01]  /*05f0*/  FADD R23, R23, 9.9999997473787516356e-06 ;  /* 0x3727c5ac17177421 */ /* 0x010fe20000000000 */
[----:B------:R-:W-:Y:S01]  /*0600*/  FADD R28, R22, 9.9999997473787516356e-06 ;  /* 0x3727c5ac161c7421 */ /* 0x000fe20000000000 */
[----:B-----5:R-:W-:Y:S02]  /*0610*/  FADD R26, R21, R26 ;  /* 0x0000001a151a7221 */ /* 0x020fe40000000000 */
[----:B------:R-:W0:Y:S08]  /*0620*/  MUFU.SQRT R21, R23 ;  /* 0x0000001700157308 */ /* 0x000e300000002000 */
[----:B------:R-:W1:Y:S01]  /*0630*/  MUFU.SQRT R22, R28 ;  /* 0x0000001c00167308 */ /* 0x000e620000002000 */
[----:B0-----:R-:W-:-:S02]  /*0640*/  FSETP.GT.AND P1, PT, R21, 8.50705917302346158658e+37, PT ;  /* 0x7e8000001500780b */ /* 0x001fc40003f24000 */
[----:B------:R-:W-:Y:S02]  /*0650*/  FSETP.GEU.AND P3, PT, R21, 1.175494350822287508e-38, PT ;  /* 0x008000001500780b */ /* 0x000fe40003f6e000 */
[C---:B-1----:R-:W-:Y:S02]  /*0660*/  FSETP.GT.AND P0, PT, R22.reuse, 8.50705917302346158658e+37, PT ;  /* 0x7e8000001600780b */ /* 0x042fe40003f04000 */
[----:B------:R-:W-:Y:S01]  /*0670*/  FSETP.GEU.AND P2, PT, R22, 1.175494350822287508e-38, PT ;  /* 0x008000001600780b */ /* 0x000fe20003f4e000 */
[----:B------:R-:W-:-:S06]  /*0680*/  FADD R27, R20, R27 ;  /* 0x0000001b141b7221 */ /* 0x000fcc0000000000 */
[----:B------:R-:W-:Y:S01]  /*0690*/  @P1 FMUL R21, R21, 0.25 ;  /* 0x3e80000015151820 */ /* 0x000fe20000400000 */
[----:B------:R-:W-:Y:S01]  /*06a0*/  FADD R20, R19, R9 ;  /* 0x0000000913147221 */ /* 0x000fe20000000000 */
[----:B------:R-:W-:Y:S01]  /*06b0*/  FADD R9, R18, R8 ;  /* 0x0000000812097221 */ /* 0x000fe20000000000 */
[----:B------:R-:W-:Y:S01]  /*06c0*/  HFMA2.MMA R18, -RZ, RZ, 1.625, 0 ;  /* 0x3e800000ff127435 */ /* 0x000fe200000001ff */
[----:B------:R-:W-:Y:S01]  /*06d0*/  @!P3 FMUL R21, R21, 16777216 ;  /* 0x4b8000001515b820 */ /* 0x000fe20000400000 */
[----:B------:R-:W-:Y:S01]  /*06e0*/  @P0 FMUL R22, R22, 0.25 ;  /* 0x3e80000016160820 */ /* 0x000fe20000400000 */
[----:B------:R-:W-:-:S03]  /*06f0*/  FADD R26, R3, R26 ;  /* 0x0000001a031a7221 */ /* 0x000fc60000000000 */
[----:B------:R-:W-:Y:S01]  /*0700*/  @!P2 FMUL R22, R22, 16777216 ;  /* 0x4b8000001616a820 */ /* 0x000fe20000400000 */
[----:B------:R-:W-:Y:S01]  /*0710*/  MUFU.RCP R21, R21 ;  /* 0x0000001500157308 */ /* 0x000fe20000001000 */
[----:B------:R-:W-:Y:S01]  /*0720*/  FADD R20, R15, R20 ;  /* 0x000000140f147221 */ /* 0x000fe20000000000 */
[----:B------:R-:W-:-:S06]  /*0730*/  FADD R15, R14, R9 ;  /* 0x000000090e0f7221 */ /* 0x000fcc0000000000 */
[----:B------:R-:W0:Y:S01]  /*0740*/  MUFU.RCP R3, R22 ;  /* 0x0000001600037308 */ /* 0x000e220000001000 */
[----:B------:R-:W-:Y:S01]  /*0750*/  FADD R0, R0, R27 ;  /* 0x0000001b00007221 */ /* 0x000fe20000000000 */
[----:B---3--:R-:W-:Y:S01]  /*0760*/  FADD R5, R17, R5 ;  /* 0x0000000511057221 */ /* 0x008fe20000000000 */
[----:B------:R-:W-:Y:S01]  /*0770*/  FADD R4, R16, R4 ;  /* 0x0000000410047221 */ /* 0x000fe20000000000 */
[C---:B------:R-:W-:Y:S02]  /*0780*/  FSEL R16, R18.reuse, 1, P0 ;  /* 0x3f80000012107808 */ /* 0x040fe40000000000 */
[----:B------:R-:W-:Y:S01]  /*0790*/  FSEL R18, R18, 1, P1 ;  /* 0x3f80000012127808 */ /* 0x000fe20000800000 */
[----:B------:R-:W-:Y:S01]  /*07a0*/  FADD R9, R5, R20 ;  /* 0x0000001405097221 */ /* 0x000fe20000000000 */
[----:B------:R-:W-:Y:S02]  /*07b0*/  FADD R17, R4, R15 ;  /* 0x0000000f04117221 */ /* 0x000fe40000000000 */
[----:B------:R-:W1:Y:S01]  /*07c0*/  LDC.64 R14, c[0x0][0x288] ;  /* 0x0000a200ff0e7b82 */ /* 0x000e620000000a00 */
[----:B------:R-:W-:Y:S01]  /*07d0*/  @!P2 FMUL R16, R16, 16777216 ;  /* 0x4b8000001010a820 */ /* 0x000fe20000400000 */
[----:B------:R-:W-:Y:S01]  /*07e0*/  @!P3 FMUL R18, R18, 16777216 ;  /* 0x4b8000001212b820 */ /* 0x000fe20000400000 */
[----:B------:R-:W-:Y:S01]  /*07f0*/  FADD R8, R0, R17 ;  /* 0x0000001100087221 */ /* 0x000fe20000000000 */
[----:B------:R-:W-:-:S04]  /*0800*/  FADD R9, R26, R9 ;  /* 0x000000091a097221 */ /* 0x000fc80000000000 */
[----:B------:R-:W3:Y:S01]  /*0810*/  LDC.64 R4, c[0x0][0x290] ;  /* 0x0000a400ff047b82 */ /* 0x000ee20000000a00 */
[----:B0-----:R-:W-:Y:S01]  /*0820*/  FMUL R3, R3, R16 ;  /* 0x0000001003037220 */ /* 0x001fe20000400000 */
[----:B------:R-:W-:Y:S01]  /*0830*/  FMUL R18, R21, R18 ;  /* 0x0000001215127220 */ /* 0x000fe20000400000 */
[----:B------:R-:W-:Y:S01]  /*0840*/  FADD R12, -R12, R8 ;  /* 0x000000080c0c7221 */ /* 0x000fe20000000100 */
[----:B------:R-:W-:-:S03]  /*0850*/  FADD R13, -R13, R9 ;  /* 0x000000090d0d7221 */ /* 0x000fc60000000100 */
[----:B------:R-:W-:Y:S01]  /*0860*/  FMUL R3, R12, R3 ;  /* 0x000000030c037220 */ /* 0x000fe20000400000 */
[----:B------:R-:W-:-:S03]  /*0870*/  FMUL R18, R13, R18 ;  /* 0x000000120d127220 */ /* 0x000fc60000400000 */
[----:B--2---:R-:W-:Y:S01]  /*0880*/  FFMA R3, R10, R3, R24 ;  /* 0x000000030a037223 */ /* 0x004fe20000000018 */
[----:B------:R-:W-:-:S04]  /*0890*/  FFMA R11, R11, R18, R25 ;  /* 0x000000120b0b7223 */ /* 0x000fc80000000019 */
[----:B------:R-:W-:Y:S02]  /*08a0*/  FSETP.GEU.AND P0, PT, R3, RZ, PT ;  /* 0x000000ff0300720b */ /* 0x000fe40003f0e000 */
[----:B------:R-:W-:Y:S01]  /*08b0*/  FSETP.GEU.AND P1, PT, R11, RZ, PT ;  /* 0x000000ff0b00720b */ /* 0x000fe20003f2e000 */
[C---:B-1----:R-:W-:Y:S01]  /*08c0*/  IMAD.WIDE R14, R2.reuse, 0x4, R14 ;  /* 0x00000004020e7825 */ /* 0x042fe200078e020e */
[----:B------:R-:W-:Y:S02]  /*08d0*/  FSEL R10, R3, RZ, P0 ;  /* 0x000000ff030a7208 */ /* 0x000fe40000000000 */
[----:B------:R-:W-:Y:S01]  /*08e0*/  FSEL R11, R11, RZ, P1 ;  /* 0x000000ff0b0b7208 */ /* 0x000fe20000800000 */
[----:B---3--:R-:W-:Y:S01]  /*08f0*/  IMAD.WIDE R4, R2, 0x4, R4 ;  /* 0x0000000402047825 */ /* 0x008fe200078e0204 */
[----:B------:R-:W-:Y:S04]  /*0900*/  STG.E.64 desc[UR4][R6.64], R8 ;  /* 0x0000000806007986 */ /* 0x000fe8000c101b04 */
[----:B------:R-:W-:Y:S04]  /*0910*/  STG.E.64 desc[UR4][R14.64], R10 ;  /* 0x0000000a0e007986 */ /* 0x000fe8000c101b04 */
[----:B------:R-:W-:Y:S01]  /*0920*/  STG.E.64 desc[UR4][R4.64], R12 ;  /* 0x0000000c04007986 */ /* 0x000fe2000c101b04 */
[----:B------:R-:W-:Y:S05]  /*0930*/  EXIT ;  /* 0x000000000000794d */ /* 0x000fea0003800000 */
.L_x_0:
[----:B------:R-:W-:-:S00]  /*0940*/  BRA `(.L_x_0) ;  /* 0xfffffffc00fc7947 */ /* 0x000fc0000383ffff */
[----:B------:R-:W-:-:S00]  /*0950*/  NOP ;  /* 0x0000000000007918 */ /* 0x000fc00000000000 */
        /* <DEDUP_REMOVED lines=10> */
.L_x_1:


//--------------------- .nv.global.init           --------------------------
	.section	.nv.global.init,"aw",@progbits
.nv.global.init:
	.type		_$_str,@object
	.size		_$_str,(_$_str_$_2 - _$_str)
_$_str:
        /*0000*/ 	.byte	0x5f, 0x5f, 0x43, 0x55, 0x44, 0x41, 0x5f, 0x46, 0x54, 0x5a, 0x00
	.type		_$_str_$_2,@object
	.size		_$_str_$_2,(.L_1 - _$_str_$_2)
_$_str_$_2:
        /*000b*/ 	.byte	0x5f, 0x5f, 0x43, 0x55, 0x44, 0x41, 0x5f, 0x50, 0x52, 0x45, 0x43, 0x5f, 0x53, 0x51, 0x52, 0x54
        /*001b*/ 	.byte	0x00
.L_1:


//--------------------- .nv.constant0.triton_poi_fused__native_batch_norm_legit_no_training__unsafe_index_add_convolution_native_batch_norm_backward_relu_55 --------------------------
	.section	.nv.constant0.triton_poi_fused__native_batch_norm_legit_no_training__unsafe_index_add_convolution_native_batch_norm_backward_relu_55,"a",@progbits
	.sectionflags	@""
	.align	4
.nv.constant0.triton_poi_fused__native_batch_norm_legit_no_training__unsafe_index_add_convolution_native_batch_norm_backward_relu_55:
	.zero		668
